//
// Generated by NVIDIA NVVM Compiler
//
// Compiler Build ID: CL-36424714
// Cuda compilation tools, release 13.0, V13.0.88
// Based on NVVM 20.0.0
//

.version 9.0
.target sm_100
.address_size 64

	// .globl	_Z6ReducePf
.extern .func  (.param .b32 func_retval0) vprintf
(
	.param .b64 vprintf_param_0,
	.param .b64 vprintf_param_1
)
;
.global .align 1 .b8 $str[12] = {73, 39, 109, 32, 114, 117, 110, 32, 37, 100, 10};

.visible .entry _Z6ReducePf(
	.param .u64 .ptr .align 1 _Z6ReducePf_param_0
)
{
	.local .align 8 .b8 	__local_depot0[8];
	.reg .b64 	%SP;
	.reg .b64 	%SPL;
	.reg .b32 	%r<7>;
	.reg .b64 	%rd<5>;

	mov.u64 	%SPL, __local_depot0;
	cvta.local.u64 	%SP, %SPL;
	add.u64 	%rd1, %SP, 0;
	add.u64 	%rd2, %SPL, 0;
	mov.u32 	%r1, %tid.x;
	mov.u32 	%r2, %ctaid.x;
	mov.u32 	%r3, %ntid.x;
	mad.lo.s32 	%r4, %r2, %r3, %r1;
	st.local.u32 	[%rd2], %r4;
	mov.u64 	%rd3, $str;
	cvta.global.u64 	%rd4, %rd3;
	{ // callseq 0, 0
	.param .b64 param0;
	st.param.b64 	[param0], %rd4;
	.param .b64 param1;
	st.param.b64 	[param1], %rd1;
	.param .b32 retval0;
	call.uni (retval0), 
	vprintf, 
	(
	param0, 
	param1
	);
	ld.param.b32 	%r5, [retval0];
	} // callseq 0
	ret;

}


// ===== COMPILED SASS (sm_100) =====

	.target	sm_100

	.elftype	@"ET_EXEC"


//--------------------- .note.nv.tkinfo           --------------------------
	.section	.note.nv.tkinfo,"",@"SHT_NOTE"
	.sectionflags	@"SHF_NOTE_NV_TKINFO"
	.tkinfo
        /*0018*/ 	.word	0x00000002
        /*0030*/ 	.string	""
        /*0030*/ 	.string	"ptxas"
        /*0030*/ 	.string	"Cuda compilation tools, release 13.0, V13.0.88"
        /*0030*/ 	.string	"Build cuda_13.0.r13.0/compiler.36424714_0"
        /*0030*/ 	.string	"-arch sm_100 -m 64 "



//--------------------- .note.nv.cuinfo           --------------------------
	.section	.note.nv.cuinfo,"",@"SHT_NOTE"
	.sectionflags	@"SHF_NOTE_NV_CUINFO"
        /*0018*/ 	.short	0x0002
        /*001a*/ 	.short	0x0064
        /*001c*/ 	.short	0x0082
	.zero		2


//--------------------- .nv.info                  --------------------------
	.section	.nv.info,"",@"SHT_CUDA_INFO"
	.align	4


	//----- nvinfo : EIATTR_REGCOUNT
	.align		4
        /*0000*/ 	.byte	0x04, 0x2f
        /*0002*/ 	.short	(.L_2 - .L_1)
	.align		4
.L_1:
        /*0004*/ 	.word	index@(_Z6ReducePf)
        /*0008*/ 	.word	0x00000018


	//----- nvinfo : EIATTR_FRAME_SIZE
	.align		4
.L_2:
        /*000c*/ 	.byte	0x04, 0x11
        /*000e*/ 	.short	(.L_4 - .L_3)
	.align		4
.L_3:
        /*0010*/ 	.word	index@(_Z6ReducePf)
        /*0014*/ 	.word	0x00000008


	//----- nvinfo : EIATTR_MIN_STACK_SIZE
	.align		4
.L_4:
        /*0018*/ 	.byte	0x04, 0x12
        /*001a*/ 	.short	(.L_6 - .L_5)
	.align		4
.L_5:
        /*001c*/ 	.word	index@(_Z6ReducePf)
        /*0020*/ 	.word	0x00000008
.L_6:


//--------------------- .nv.compat                --------------------------
	.section	.nv.compat,"",@"SHT_CUDA_COMPAT_INFO"
	.align	4
        /*0000*/ 	.byte	0x02, 0x09, 0x00, 0x00, 0x02, 0x02, 0x01, 0x00, 0x02, 0x05, 0x05, 0x00, 0x03, 0x07, 0x01, 0x01
        /*0010*/ 	.byte	0x02, 0x03, 0x00, 0x00, 0x02, 0x06, 0x01, 0x00, 0x04, 0x0b, 0x08, 0x00, 0x09, 0x00, 0x00, 0x00
        /*0020*/ 	.byte	0x00, 0x00, 0x00, 0x00


//--------------------- .nv.info._Z6ReducePf      --------------------------
	.section	.nv.info._Z6ReducePf,"",@"SHT_CUDA_INFO"
	.sectionflags	@""
	.align	4


	//----- nvinfo : EIATTR_CUDA_API_VERSION
	.align		4
        /*0000*/ 	.byte	0x04, 0x37
        /*0002*/ 	.short	(.L_8 - .L_7)
.L_7:
        /*0004*/ 	.word	0x00000082


	//----- nvinfo : EIATTR_KPARAM_INFO
	.align		4
.L_8:
        /*0008*/ 	.byte	0x04, 0x17
        /*000a*/ 	.short	(.L_10 - .L_9)
.L_9:
        /*000c*/ 	.word	0x00000000
        /*0010*/ 	.short	0x0000
        /*0012*/ 	.short	0x0000
        /*0014*/ 	.byte	0x00, 0xf5, 0x21, 0x00


	//----- nvinfo : EIATTR_SPARSE_MMA_MASK
	.align		4
.L_10:
        /*0018*/ 	.byte	0x03, 0x50
        /*001a*/ 	.short	0x0000


	//----- nvinfo : EIATTR_MAXREG_COUNT
	.align		4
        /*001c*/ 	.byte	0x03, 0x1b
        /*001e*/ 	.short	0x00ff


	//----- nvinfo : EIATTR_EXTERNS
	.align		4
        /*0020*/ 	.byte	0x04, 0x0f
        /*0022*/ 	.short	(.L_12 - .L_11)


	//   ....[0]....
	.align		4
.L_11:
        /*0024*/ 	.word	index@(vprintf)


	//----- nvinfo : EIATTR_MERCURY_ISA_VERSION
	.align		4
.L_12:
        /*0028*/ 	.byte	0x03, 0x5f
        /*002a*/ 	.short	0x0101


	//----- nvinfo : EIATTR_VRC_CTA_INIT_COUNT
	.align		4
        /*002c*/ 	.byte	0x02, 0x4a
	.zero		1
	.zero		1


	//----- nvinfo : EIATTR_SYSCALL_OFFSETS
	.align		4
        /*0030*/ 	.byte	0x04, 0x46
        /*0032*/ 	.short	(.L_14 - .L_13)


	//   ....[0]....
.L_13:
        /*0034*/ 	.word	0x00000110


	//----- nvinfo : EIATTR_EXIT_INSTR_OFFSETS
	.align		4
.L_14:
        /*0038*/ 	.byte	0x04, 0x1c
        /*003a*/ 	.short	(.L_16 - .L_15)


	//   ....[0]....
.L_15:
        /*003c*/ 	.word	0x00000120


	//----- nvinfo : EIATTR_CBANK_PARAM_SIZE
	.align		4
.L_16:
        /*0040*/ 	.byte	0x03, 0x19
        /*0042*/ 	.short	0x0008


	//----- nvinfo : EIATTR_PARAM_CBANK
	.align		4
        /*0044*/ 	.byte	0x04, 0x0a
        /*0046*/ 	.short	(.L_18 - .L_17)
	.align		4
.L_17:
        /*0048*/ 	.word	index@(.nv.constant0._Z6ReducePf)
        /*004c*/ 	.short	0x0380
        /*004e*/ 	.short	0x0008


	//----- nvinfo : EIATTR_SW_WAR
	.align		4
.L_18:
        /*0050*/ 	.byte	0x04, 0x36
        /*0052*/ 	.short	(.L_20 - .L_19)
.L_19:
        /*0054*/ 	.word	0x00000008
.L_20:


//--------------------- .nv.callgraph             --------------------------
	.section	.nv.callgraph,"",@"SHT_CUDA_CALLGRAPH"
	.align	4
	.sectionentsize	8
	.align		4
        /*0000*/ 	.word	0x00000000
	.align		4
        /*0004*/ 	.word	0xffffffff
	.align		4
        /*0008*/ 	.word	index@(_Z6ReducePf)
	.align		4
        /*000c*/ 	.word	index@(vprintf)
	.align		4
        /*0010*/ 	.word	0x00000000
	.align		4
        /*0014*/ 	.word	0xfffffffe
	.align		4
        /*0018*/ 	.word	0x00000000
	.align		4
        /*001c*/ 	.word	0xfffffffd
	.align		4
        /*0020*/ 	.word	0x00000000
	.align		4
        /*0024*/ 	.word	0xfffffffc


//--------------------- .nv.constant4             --------------------------
	.section	.nv.constant4,"a",@progbits
	.align	8
	.align		8
.nv.constant4:
        /*0000*/ 	.dword	vprintf
	.align		8
        /*0008*/ 	.dword	$str


//--------------------- .text._Z6ReducePf         --------------------------
	.section	.text._Z6ReducePf,"ax",@progbits
	.align	128
        .global         _Z6ReducePf
        .type           _Z6ReducePf,@function
        .size           _Z6ReducePf,(.L_x_2 - _Z6ReducePf)
        .other          _Z6ReducePf,@"STO_CUDA_ENTRY STV_DEFAULT"
_Z6ReducePf:
.text._Z6ReducePf:
[----:B------:R-:W0:Y:S01]  /*0000*/  LDC R1, c[0x0][0x37c] ;  /* 0x0000df00ff017b82 */ /* 0x000e220000000800 */
[----:B------:R-:W1:Y:S01]  /*0010*/  S2R R0, SR_TID.X ;  /* 0x0000000000007919 */ /* 0x000e620000002100 */
[----:B------:R-:W2:Y:S06]  /*0020*/  LDCU UR5, c[0x0][0x2fc] ;  /* 0x00005f80ff0577ac */ /* 0x000eac0008000800 */
[----:B------:R-:W1:Y:S01]  /*0030*/  S2UR UR6, SR_CTAID.X ;  /* 0x00000000000679c3 */ /* 0x000e620000002500 */
[----:B------:R-:W-:Y:S01]  /*0040*/  MOV R2, 0x0 ;  /* 0x0000000000027802 */ /* 0x000fe20000000f00 */
[----:B0-----:R-:W-:Y:S01]  /*0050*/  VIADD R1, R1, 0xfffffff8 ;  /* 0xfffffff801017836 */ /* 0x001fe20000000000 */
[----:B------:R-:W0:Y:S05]  /*0060*/  LDCU UR4, c[0x0][0x2f8] ;  /* 0x00005f00ff0477ac */ /* 0x000e2a0008000800 */
[----:B------:R-:W1:Y:S01]  /*0070*/  LDC R3, c[0x0][0x360] ;  /* 0x0000d800ff037b82 */ /* 0x000e620000000800 */
[----:B0-----:R-:W-:-:S05]  /*0080*/  IADD3 R6, P0, PT, R1, UR4, RZ ;  /* 0x0000000401067c10 */ /* 0x001fca000ff1e0ff */
[----:B--2---:R-:W-:Y:S02]  /*0090*/  IMAD.X R7, RZ, RZ, UR5, P0 ;  /* 0x00000005ff077e24 */ /* 0x004fe400080e06ff */
[----:B-1----:R-:W-:Y:S01]  /*00a0*/  IMAD R0, R3, UR6, R0 ;  /* 0x0000000603007c24 */ /* 0x002fe2000f8e0200 */
[----:B------:R-:W0:Y:S01]  /*00b0*/  LDCU.64 UR6, c[0x4][0x8] ;  /* 0x01000100ff0677ac */ /* 0x000e220008000a00 */
[----:B------:R-:W1:Y:S03]  /*00c0*/  LDC.64 R2, c[0x4][R2] ;  /* 0x0100000002027b82 */ /* 0x000e660000000a00 */
[----:B------:R2:W-:Y:S01]  /*00d0*/  STL [R1], R0 ;  /* 0x0000000001007387 */ /* 0x0005e20000100800 */
[----:B0-----:R-:W-:Y:S01]  /*00e0*/  IMAD.U32 R4, RZ, RZ, UR6 ;  /* 0x00000006ff047e24 */ /* 0x001fe2000f8e00ff */
[----:B--2---:R-:W-:-:S07]  /*00f0*/  MOV R5, UR7 ;  /* 0x0000000700057c02 */ /* 0x004fce0008000f00 */
[----:B------:R-:W-:-:S07]  /*0100*/  LEPC R20, `(.L_x_0) ;  /* 0x000000001014794e */ /* 0x000fce0000000000 */
[----:B-1----:R-:W-:Y:S05]  /*0110*/  CALL.ABS.NOINC R2 ;  /* 0x0000000002007343 */ /* 0x002fea0003c00000 */
.L_x_0:
[----:B------:R-:W-:Y:S05]  /*0120*/  EXIT ;  /* 0x000000000000794d */ /* 0x000fea0003800000 */
.L_x_1:
[----:B------:R-:W-:-:S00]  /*0130*/  BRA `(.L_x_1) ;  /* 0xfffffffc00fc7947 */ /* 0x000fc0000383ffff */
[----:B------:R-:W-:-:S00]  /*0140*/  NOP ;  /* 0x0000000000007918 */ /* 0x000fc00000000000 */
        /* <DEDUP_REMOVED lines=11> */
.L_x_2:


//--------------------- .nv.global.init           --------------------------
	.section	.nv.global.init,"aw",@progbits
.nv.global.init:
	.type		$str,@object
	.size		$str,(.L_0 - $str)
$str:
        /*0000*/ 	.byte	0x49, 0x27, 0x6d, 0x20, 0x72, 0x75, 0x6e, 0x20, 0x25, 0x64, 0x0a, 0x00
.L_0:


//--------------------- .nv.shared.reserved.0     --------------------------
	.section	.nv.shared.reserved.0,"aw",@nobits
	.weak		__nv_reservedSMEM_offset_0_alias
	.size		__nv_reservedSMEM_offset_0_alias, 0, 64
	.other		__nv_reservedSMEM_offset_0_alias,@"STO_CUDA_RESERVED_SHARED STV_DEFAULT"
__nv_reservedSMEM_offset_0_alias:
	.zero		0
	.zero		64


//--------------------- .nv.constant0._Z6ReducePf --------------------------
	.section	.nv.constant0._Z6ReducePf,"a",@progbits
	.sectionflags	@""
	.align	4
.nv.constant0._Z6ReducePf:
	.zero		904


//--------------------- SYMBOLS --------------------------

	.type		.nv.reservedSmem.offset0,@object
	.size		.nv.reservedSmem.offset0,0x4
	.type		vprintf,@function
